//
// Generated by NVIDIA NVVM Compiler
//
// Compiler Build ID: CL-36424714
// Cuda compilation tools, release 13.0, V13.0.88
// Based on NVVM 20.0.0
//

.version 9.0
.target sm_100
.address_size 64

	// .globl	_Z10distKernelPfii6float2

.visible .entry _Z10distKernelPfii6float2(
	.param .u64 .ptr .align 1 _Z10distKernelPfii6float2_param_0,
	.param .u32 _Z10distKernelPfii6float2_param_1,
	.param .u32 _Z10distKernelPfii6float2_param_2,
	.param .align 8 .b8 _Z10distKernelPfii6float2_param_3[8]
)
{
	.reg .pred 	%p<4>;
	.reg .b32 	%r<15>;
	.reg .b32 	%f<10>;
	.reg .b64 	%rd<5>;

	ld.param.u64 	%rd1, [_Z10distKernelPfii6float2_param_0];
	ld.param.u32 	%r4, [_Z10distKernelPfii6float2_param_1];
	ld.param.u32 	%r5, [_Z10distKernelPfii6float2_param_2];
	ld.param.v2.f32 	{%f1, %f2}, [_Z10distKernelPfii6float2_param_3];
	mov.u32 	%r7, %ctaid.x;
	mov.u32 	%r8, %ntid.x;
	mov.u32 	%r9, %tid.x;
	mad.lo.s32 	%r1, %r7, %r8, %r9;
	mov.u32 	%r10, %ctaid.y;
	mov.u32 	%r11, %ntid.y;
	mov.u32 	%r12, %tid.y;
	mad.lo.s32 	%r13, %r10, %r11, %r12;
	mul.lo.s32 	%r3, %r4, %r13;
	setp.ge.s32 	%p1, %r1, %r4;
	setp.ge.s32 	%p2, %r13, %r5;
	or.pred  	%p3, %p1, %p2;
	@%p3 bra 	$L__BB0_2;
	cvta.to.global.u64 	%rd2, %rd1;
	cvt.rn.f32.s32 	%f3, %r1;
	sub.f32 	%f4, %f3, %f1;
	cvt.rn.f32.u32 	%f5, %r13;
	sub.f32 	%f6, %f5, %f2;
	mul.f32 	%f7, %f6, %f6;
	fma.rn.f32 	%f8, %f4, %f4, %f7;
	sqrt.rn.f32 	%f9, %f8;
	add.s32 	%r14, %r3, %r1;
	mul.wide.s32 	%rd3, %r14, 4;
	add.s64 	%rd4, %rd2, %rd3;
	st.global.f32 	[%rd4], %f9;
$L__BB0_2:
	ret;

}


// ===== COMPILED SASS (sm_100) =====

	.target	sm_100

	.elftype	@"ET_EXEC"


//--------------------- .note.nv.tkinfo           --------------------------
	.section	.note.nv.tkinfo,"",@"SHT_NOTE"
	.sectionflags	@"SHF_NOTE_NV_TKINFO"
	.tkinfo
        /*0018*/ 	.word	0x00000002
        /*0030*/ 	.string	""
        /*0030*/ 	.string	"ptxas"
        /*0030*/ 	.string	"Cuda compilation tools, release 13.0, V13.0.88"
        /*0030*/ 	.string	"Build cuda_13.0.r13.0/compiler.36424714_0"
        /*0030*/ 	.string	"-arch sm_100 -m 64 "



//--------------------- .note.nv.cuinfo           --------------------------
	.section	.note.nv.cuinfo,"",@"SHT_NOTE"
	.sectionflags	@"SHF_NOTE_NV_CUINFO"
        /*0018*/ 	.short	0x0002
        /*001a*/ 	.short	0x0064
        /*001c*/ 	.short	0x0082
	.zero		2


//--------------------- .nv.info                  --------------------------
	.section	.nv.info,"",@"SHT_CUDA_INFO"
	.align	4


	//----- nvinfo : EIATTR_REGCOUNT
	.align		4
        /*0000*/ 	.byte	0x04, 0x2f
        /*0002*/ 	.short	(.L_1 - .L_0)
	.align		4
.L_0:
        /*0004*/ 	.word	index@(_Z10distKernelPfii6float2)
        /*0008*/ 	.word	0x0000000c


	//----- nvinfo : EIATTR_FRAME_SIZE
	.align		4
.L_1:
        /*000c*/ 	.byte	0x04, 0x11
        /*000e*/ 	.short	(.L_3 - .L_2)
	.align		4
.L_2:
        /*0010*/ 	.word	index@($__internal_0_$__cuda_sm20_sqrt_rn_f32_slowpath)
        /*0014*/ 	.word	0x00000000


	//----- nvinfo : EIATTR_FRAME_SIZE
	.align		4
.L_3:
        /*0018*/ 	.byte	0x04, 0x11
        /*001a*/ 	.short	(.L_5 - .L_4)
	.align		4
.L_4:
        /*001c*/ 	.word	index@(_Z10distKernelPfii6float2)
        /*0020*/ 	.word	0x00000000


	//----- nvinfo : EIATTR_MIN_STACK_SIZE
	.align		4
.L_5:
        /*0024*/ 	.byte	0x04, 0x12
        /*0026*/ 	.short	(.L_7 - .L_6)
	.align		4
.L_6:
        /*0028*/ 	.word	index@(_Z10distKernelPfii6float2)
        /*002c*/ 	.word	0x00000000
.L_7:


//--------------------- .nv.compat                --------------------------
	.section	.nv.compat,"",@"SHT_CUDA_COMPAT_INFO"
	.align	4
        /*0000*/ 	.byte	0x02, 0x09, 0x00, 0x00, 0x02, 0x02, 0x01, 0x00, 0x02, 0x05, 0x05, 0x00, 0x03, 0x07, 0x01, 0x01
        /*0010*/ 	.byte	0x02, 0x03, 0x00, 0x00, 0x02, 0x06, 0x01, 0x00, 0x04, 0x0b, 0x08, 0x00, 0x01, 0x00, 0x00, 0x00
        /*0020*/ 	.byte	0x00, 0x00, 0x00, 0x00


//--------------------- .nv.info._Z10distKernelPfii6float2 --------------------------
	.section	.nv.info._Z10distKernelPfii6float2,"",@"SHT_CUDA_INFO"
	.sectionflags	@""
	.align	4


	//----- nvinfo : EIATTR_CUDA_API_VERSION
	.align		4
        /*0000*/ 	.byte	0x04, 0x37
        /*0002*/ 	.short	(.L_9 - .L_8)
.L_8:
        /*0004*/ 	.word	0x00000082


	//----- nvinfo : EIATTR_KPARAM_INFO
	.align		4
.L_9:
        /*0008*/ 	.byte	0x04, 0x17
        /*000a*/ 	.short	(.L_11 - .L_10)
.L_10:
        /*000c*/ 	.word	0x00000000
        /*0010*/ 	.short	0x0003
        /*0012*/ 	.short	0x0010
        /*0014*/ 	.byte	0x00, 0xf0, 0x21, 0x00


	//----- nvinfo : EIATTR_KPARAM_INFO
	.align		4
.L_11:
        /*0018*/ 	.byte	0x04, 0x17
        /*001a*/ 	.short	(.L_13 - .L_12)
.L_12:
        /*001c*/ 	.word	0x00000000
        /*0020*/ 	.short	0x0002
        /*0022*/ 	.short	0x000c
        /*0024*/ 	.byte	0x00, 0xf0, 0x11, 0x00


	//----- nvinfo : EIATTR_KPARAM_INFO
	.align		4
.L_13:
        /*0028*/ 	.byte	0x04, 0x17
        /*002a*/ 	.short	(.L_15 - .L_14)
.L_14:
        /*002c*/ 	.word	0x00000000
        /*0030*/ 	.short	0x0001
        /*0032*/ 	.short	0x0008
        /*0034*/ 	.byte	0x00, 0xf0, 0x11, 0x00


	//----- nvinfo : EIATTR_KPARAM_INFO
	.align		4
.L_15:
        /*0038*/ 	.byte	0x04, 0x17
        /*003a*/ 	.short	(.L_17 - .L_16)
.L_16:
        /*003c*/ 	.word	0x00000000
        /*0040*/ 	.short	0x0000
        /*0042*/ 	.short	0x0000
        /*0044*/ 	.byte	0x00, 0xf5, 0x21, 0x00


	//----- nvinfo : EIATTR_SPARSE_MMA_MASK
	.align		4
.L_17:
        /*0048*/ 	.byte	0x03, 0x50
        /*004a*/ 	.short	0x0000


	//----- nvinfo : EIATTR_MAXREG_COUNT
	.align		4
        /*004c*/ 	.byte	0x03, 0x1b
        /*004e*/ 	.short	0x00ff


	//----- nvinfo : EIATTR_MERCURY_ISA_VERSION
	.align		4
        /*0050*/ 	.byte	0x03, 0x5f
        /*0052*/ 	.short	0x0101


	//----- nvinfo : EIATTR_VRC_CTA_INIT_COUNT
	.align		4
        /*0054*/ 	.byte	0x02, 0x4a
	.zero		1
	.zero		1


	//----- nvinfo : EIATTR_EXIT_INSTR_OFFSETS
	.align		4
        /*0058*/ 	.byte	0x04, 0x1c
        /*005a*/ 	.short	(.L_19 - .L_18)


	//   ....[0]....
.L_18:
        /*005c*/ 	.word	0x000000c0


	//   ....[1]....
        /*0060*/ 	.word	0x00000270


	//----- nvinfo : EIATTR_CRS_STACK_SIZE
	.align		4
.L_19:
        /*0064*/ 	.byte	0x04, 0x1e
        /*0066*/ 	.short	(.L_21 - .L_20)
.L_20:
        /*0068*/ 	.word	0x00000000


	//----- nvinfo : EIATTR_CBANK_PARAM_SIZE
	.align		4
.L_21:
        /*006c*/ 	.byte	0x03, 0x19
        /*006e*/ 	.short	0x0018


	//----- nvinfo : EIATTR_PARAM_CBANK
	.align		4
        /*0070*/ 	.byte	0x04, 0x0a
        /*0072*/ 	.short	(.L_23 - .L_22)
	.align		4
.L_22:
        /*0074*/ 	.word	index@(.nv.constant0._Z10distKernelPfii6float2)
        /*0078*/ 	.short	0x0380
        /*007a*/ 	.short	0x0018


	//----- nvinfo : EIATTR_SW_WAR
	.align		4
.L_23:
        /*007c*/ 	.byte	0x04, 0x36
        /*007e*/ 	.short	(.L_25 - .L_24)
.L_24:
        /*0080*/ 	.word	0x00000008
.L_25:


//--------------------- .nv.callgraph             --------------------------
	.section	.nv.callgraph,"",@"SHT_CUDA_CALLGRAPH"
	.align	4
	.sectionentsize	8
	.align		4
        /*0000*/ 	.word	0x00000000
	.align		4
        /*0004*/ 	.word	0xffffffff
	.align		4
        /*0008*/ 	.word	0x00000000
	.align		4
        /*000c*/ 	.word	0xfffffffe
	.align		4
        /*0010*/ 	.word	0x00000000
	.align		4
        /*0014*/ 	.word	0xfffffffd
	.align		4
        /*0018*/ 	.word	0x00000000
	.align		4
        /*001c*/ 	.word	0xfffffffc


//--------------------- .text._Z10distKernelPfii6float2 --------------------------
	.section	.text._Z10distKernelPfii6float2,"ax",@progbits
	.align	128
        .global         _Z10distKernelPfii6float2
        .type           _Z10distKernelPfii6float2,@function
        .size           _Z10distKernelPfii6float2,(.L_x_5 - _Z10distKernelPfii6float2)
        .other          _Z10distKernelPfii6float2,@"STO_CUDA_ENTRY STV_DEFAULT"
_Z10distKernelPfii6float2:
.text._Z10distKernelPfii6float2:
[----:B------:R-:W-:Y:S01]  /*0000*/  LDC R1, c[0x0][0x37c] ;  /* 0x0000df00ff017b82 */ /* 0x000fe20000000800 */
[----:B------:R-:W0:Y:S07]  /*0010*/  S2R R5, SR_TID.Y ;  /* 0x0000000000057919 */ /* 0x000e2e0000002200 */
[----:B------:R-:W1:Y:S01]  /*0020*/  LDC R3, c[0x0][0x360] ;  /* 0x0000d800ff037b82 */ /* 0x000e620000000800 */
[----:B------:R-:W2:Y:S01]  /*0030*/  LDCU.64 UR6, c[0x0][0x388] ;  /* 0x00007100ff0677ac */ /* 0x000ea20008000a00 */
[----:B------:R-:W1:Y:S06]  /*0040*/  S2R R0, SR_TID.X ;  /* 0x0000000000007919 */ /* 0x000e6c0000002100 */
[----:B------:R-:W0:Y:S08]  /*0050*/  S2UR UR5, SR_CTAID.Y ;  /* 0x00000000000579c3 */ /* 0x000e300000002600 */
[----:B------:R-:W0:Y:S08]  /*0060*/  LDC R2, c[0x0][0x364] ;  /* 0x0000d900ff027b82 */ /* 0x000e300000000800 */
[----:B------:R-:W1:Y:S01]  /*0070*/  S2UR UR4, SR_CTAID.X ;  /* 0x00000000000479c3 */ /* 0x000e620000002500 */
[----:B0-----:R-:W-:-:S05]  /*0080*/  IMAD R2, R2, UR5, R5 ;  /* 0x0000000502027c24 */ /* 0x001fca000f8e0205 */
[----:B--2---:R-:W-:Y:S01]  /*0090*/  ISETP.GE.AND P0, PT, R2, UR7, PT ;  /* 0x0000000702007c0c */ /* 0x004fe2000bf06270 */
[----:B-1----:R-:W-:-:S05]  /*00a0*/  IMAD R3, R3, UR4, R0 ;  /* 0x0000000403037c24 */ /* 0x002fca000f8e0200 */
[----:B------:R-:W-:-:S13]  /*00b0*/  ISETP.GE.OR P0, PT, R3, UR6, P0 ;  /* 0x0000000603007c0c */ /* 0x000fda0008706670 */
[----:B------:R-:W-:Y:S05]  /*00c0*/  @P0 EXIT ;  /* 0x000000000000094d */ /* 0x000fea0003800000 */
[----:B------:R-:W0:Y:S01]  /*00d0*/  LDCU.64 UR4, c[0x0][0x390] ;  /* 0x00007200ff0477ac */ /* 0x000e220008000a00 */
[----:B------:R-:W-:Y:S01]  /*00e0*/  I2FP.F32.U32 R4, R2 ;  /* 0x0000000200047245 */ /* 0x000fe20000201000 */
[----:B------:R-:W-:Y:S01]  /*00f0*/  BSSY.RECONVERGENT B0, `(.L_x_0) ;  /* 0x0000012000007945 */ /* 0x000fe20003800200 */
[----:B------:R-:W-:-:S03]  /*0100*/  I2FP.F32.S32 R0, R3 ;  /* 0x0000000300007245 */ /* 0x000fc60000201400 */
[----:B0-----:R-:W-:Y:S02]  /*0110*/  FADD R4, R4, -UR5 ;  /* 0x8000000504047e21 */ /* 0x001fe40008000000 */
[----:B------:R-:W-:Y:S01]  /*0120*/  FADD R0, R0, -UR4 ;  /* 0x8000000400007e21 */ /* 0x000fe20008000000 */
[----:B------:R-:W0:Y:S01]  /*0130*/  LDCU.64 UR4, c[0x0][0x358] ;  /* 0x00006b00ff0477ac */ /* 0x000e220008000a00 */
[----:B------:R-:W-:-:S04]  /*0140*/  FMUL R5, R4, R4 ;  /* 0x0000000404057220 */ /* 0x000fc80000400000 */
[----:B------:R-:W-:-:S04]  /*0150*/  FFMA R0, R0, R0, R5 ;  /* 0x0000000000007223 */ /* 0x000fc80000000005 */
[----:B------:R1:W2:Y:S01]  /*0160*/  MUFU.RSQ R5, R0 ;  /* 0x0000000000057308 */ /* 0x0002a20000001400 */
[----:B------:R-:W-:-:S04]  /*0170*/  IADD3 R4, PT, PT, R0, -0xd000000, RZ ;  /* 0xf300000000047810 */ /* 0x000fc80007ffe0ff */
[----:B------:R-:W-:-:S13]  /*0180*/  ISETP.GT.U32.AND P0, PT, R4, 0x727fffff, PT ;  /* 0x727fffff0400780c */ /* 0x000fda0003f04070 */
[----:B012---:R-:W-:Y:S05]  /*0190*/  @!P0 BRA `(.L_x_1) ;  /* 0x00000000000c8947 */ /* 0x007fea0003800000 */
[----:B------:R-:W-:-:S07]  /*01a0*/  MOV R9, 0x1c0 ;  /* 0x000001c000097802 */ /* 0x000fce0000000f00 */
[----:B------:R-:W-:Y:S05]  /*01b0*/  CALL.REL.NOINC `($__internal_0_$__cuda_sm20_sqrt_rn_f32_slowpath) ;  /* 0x0000000000307944 */ /* 0x000fea0003c00000 */
[----:B------:R-:W-:Y:S05]  /*01c0*/  BRA `(.L_x_2) ;  /* 0x0000000000107947 */ /* 0x000fea0003800000 */
.L_x_1:
[----:B------:R-:W-:Y:S01]  /*01d0*/  FMUL.FTZ R7, R0, R5 ;  /* 0x0000000500077220 */ /* 0x000fe20000410000 */
[----:B------:R-:W-:-:S03]  /*01e0*/  FMUL.FTZ R5, R5, 0.5 ;  /* 0x3f00000005057820 */ /* 0x000fc60000410000 */
[----:B------:R-:W-:-:S04]  /*01f0*/  FFMA R0, -R7, R7, R0 ;  /* 0x0000000707007223 */ /* 0x000fc80000000100 */
[----:B------:R-:W-:-:S07]  /*0200*/  FFMA R7, R0, R5, R7 ;  /* 0x0000000500077223 */ /* 0x000fce0000000007 */
.L_x_2:
[----:B------:R-:W-:Y:S05]  /*0210*/  BSYNC.RECONVERGENT B0 ;  /* 0x0000000000007941 */ /* 0x000fea0003800200 */
.L_x_0:
[----:B------:R-:W0:Y:S01]  /*0220*/  LDC.64 R4, c[0x0][0x380] ;  /* 0x0000e000ff047b82 */ /* 0x000e220000000a00 */
[----:B------:R-:W1:Y:S02]  /*0230*/  LDCU UR6, c[0x0][0x388] ;  /* 0x00007100ff0677ac */ /* 0x000e640008000800 */
[----:B-1----:R-:W-:-:S04]  /*0240*/  IMAD R3, R2, UR6, R3 ;  /* 0x0000000602037c24 */ /* 0x002fc8000f8e0203 */
[----:B0-----:R-:W-:-:S05]  /*0250*/  IMAD.WIDE R2, R3, 0x4, R4 ;  /* 0x0000000403027825 */ /* 0x001fca00078e0204 */
[----:B------:R-:W-:Y:S01]  /*0260*/  STG.E desc[UR4][R2.64], R7 ;  /* 0x0000000702007986 */ /* 0x000fe2000c101904 */
[----:B------:R-:W-:Y:S05]  /*0270*/  EXIT ;  /* 0x000000000000794d */ /* 0x000fea0003800000 */
        .weak           $__internal_0_$__cuda_sm20_sqrt_rn_f32_slowpath
        .type           $__internal_0_$__cuda_sm20_sqrt_rn_f32_slowpath,@function
        .size           $__internal_0_$__cuda_sm20_sqrt_rn_f32_slowpath,(.L_x_5 - $__internal_0_$__cuda_sm20_sqrt_rn_f32_slowpath)
$__internal_0_$__cuda_sm20_sqrt_rn_f32_slowpath:
[----:B------:R-:W-:-:S13]  /*0280*/  LOP3.LUT P0, RZ, R0, 0x7fffffff, RZ, 0xc0, !PT ;  /* 0x7fffffff00ff7812 */ /* 0x000fda000780c0ff */
[----:B------:R-:W-:Y:S01]  /*0290*/  @!P0 MOV R4, R0 ;  /* 0x0000000000048202 */ /* 0x000fe20000000f00 */
[----:B------:R-:W-:Y:S06]  /*02a0*/  @!P0 BRA `(.L_x_3) ;  /* 0x0000000000408947 */ /* 0x000fec0003800000 */
[----:B------:R-:W-:-:S13]  /*02b0*/  FSETP.GEU.FTZ.AND P0, PT, R0, RZ, PT ;  /* 0x000000ff0000720b */ /* 0x000fda0003f1e000 */
[----:B------:R-:W-:Y:S01]  /*02c0*/  @!P0 MOV R4, 0x7fffffff ;  /* 0x7fffffff00048802 */ /* 0x000fe20000000f00 */
[----:B------:R-:W-:Y:S06]  /*02d0*/  @!P0 BRA `(.L_x_3) ;  /* 0x0000000000348947 */ /* 0x000fec0003800000 */
[----:B------:R-:W-:-:S13]  /*02e0*/  FSETP.GTU.FTZ.AND P0, PT, |R0|, +INF , PT ;  /* 0x7f8000000000780b */ /* 0x000fda0003f1c200 */
[----:B------:R-:W-:Y:S01]  /*02f0*/  @P0 FADD.FTZ R4, R0, 1 ;  /* 0x3f80000000040421 */ /* 0x000fe20000010000 */
[----:B------:R-:W-:Y:S06]  /*0300*/  @P0 BRA `(.L_x_3) ;  /* 0x0000000000280947 */ /* 0x000fec0003800000 */
[----:B------:R-:W-:-:S13]  /*0310*/  FSETP.NEU.FTZ.AND P0, PT, |R0|, +INF , PT ;  /* 0x7f8000000000780b */ /* 0x000fda0003f1d200 */
[----:B------:R-:W-:-:S04]  /*0320*/  @P0 FFMA R5, R0, 1.84467440737095516160e+19, RZ ;  /* 0x5f80000000050823 */ /* 0x000fc800000000ff */
[----:B------:R-:W0:Y:S02]  /*0330*/  @P0 MUFU.RSQ R4, R5 ;  /* 0x0000000500040308 */ /* 0x000e240000001400 */
[----:B0-----:R-:W-:Y:S01]  /*0340*/  @P0 FMUL.FTZ R6, R5, R4 ;  /* 0x0000000405060220 */ /* 0x001fe20000410000 */
[----:B------:R-:W-:Y:S01]  /*0350*/  @P0 FMUL.FTZ R8, R4, 0.5 ;  /* 0x3f00000004080820 */ /* 0x000fe20000410000 */
[----:B------:R-:W-:Y:S02]  /*0360*/  @!P0 MOV R4, R0 ;  /* 0x0000000000048202 */ /* 0x000fe40000000f00 */
[----:B------:R-:W-:-:S04]  /*0370*/  @P0 FADD.FTZ R7, -R6, -RZ ;  /* 0x800000ff06070221 */ /* 0x000fc80000010100 */
[----:B------:R-:W-:-:S04]  /*0380*/  @P0 FFMA R7, R6, R7, R5 ;  /* 0x0000000706070223 */ /* 0x000fc80000000005 */
[----:B------:R-:W-:-:S04]  /*0390*/  @P0 FFMA R7, R7, R8, R6 ;  /* 0x0000000807070223 */ /* 0x000fc80000000006 */
[----:B------:R-:W-:-:S07]  /*03a0*/  @P0 FMUL.FTZ R4, R7, 2.3283064365386962891e-10 ;  /* 0x2f80000007040820 */ /* 0x000fce0000410000 */
.L_x_3:
[----:B------:R-:W-:Y:S01]  /*03b0*/  HFMA2 R5, -RZ, RZ, 0, 0 ;  /* 0x00000000ff057431 */ /* 0x000fe200000001ff */
[----:B------:R-:W-:Y:S02]  /*03c0*/  MOV R7, R4 ;  /* 0x0000000400077202 */ /* 0x000fe40000000f00 */
[----:B------:R-:W-:-:S04]  /*03d0*/  MOV R4, R9 ;  /* 0x0000000900047202 */ /* 0x000fc80000000f00 */
[----:B------:R-:W-:Y:S05]  /*03e0*/  RET.REL.NODEC R4 `(_Z10distKernelPfii6float2) ;  /* 0xfffffffc04047950 */ /* 0x000fea0003c3ffff */
.L_x_4:
[----:B------:R-:W-:-:S00]  /*03f0*/  BRA `(.L_x_4) ;  /* 0xfffffffc00fc7947 */ /* 0x000fc0000383ffff */
[----:B------:R-:W-:-:S00]  /*0400*/  NOP ;  /* 0x0000000000007918 */ /* 0x000fc00000000000 */
[----:B------:R-:W-:-:S00]  /*0410*/  NOP ;  /* 0x0000000000007918 */ /* 0x000fc00000000000 */
[----:B------:R-:W-:-:S00]  /*0420*/  NOP ;  /* 0x0000000000007918 */ /* 0x000fc00000000000 */
[----:B------:R-:W-:-:S00]  /*0430*/  NOP ;  /* 0x0000000000007918 */ /* 0x000fc00000000000 */
[----:B------:R-:W-:-:S00]  /*0440*/  NOP ;  /* 0x0000000000007918 */ /* 0x000fc00000000000 */
[----:B------:R-:W-:-:S00]  /*0450*/  NOP ;  /* 0x0000000000007918 */ /* 0x000fc00000000000 */
[----:B------:R-:W-:-:S00]  /*0460*/  NOP ;  /* 0x0000000000007918 */ /* 0x000fc00000000000 */
[----:B------:R-:W-:-:S00]  /*0470*/  NOP ;  /* 0x0000000000007918 */ /* 0x000fc00000000000 */
.L_x_5:


//--------------------- .nv.shared.reserved.0     --------------------------
	.section	.nv.shared.reserved.0,"aw",@nobits
	.weak		__nv_reservedSMEM_offset_0_alias
	.size		__nv_reservedSMEM_offset_0_alias, 0, 64
	.other		__nv_reservedSMEM_offset_0_alias,@"STO_CUDA_RESERVED_SHARED STV_DEFAULT"
__nv_reservedSMEM_offset_0_alias:
	.zero		0
	.zero		64


//--------------------- .nv.constant0._Z10distKernelPfii6float2 --------------------------
	.section	.nv.constant0._Z10distKernelPfii6float2,"a",@progbits
	.sectionflags	@""
	.align	4
.nv.constant0._Z10distKernelPfii6float2:
	.zero		920


//--------------------- SYMBOLS --------------------------

	.type		.nv.reservedSmem.offset0,@object
	.size		.nv.reservedSmem.offset0,0x4
